//
// Generated by NVIDIA NVVM Compiler
//
// Compiler Build ID: CL-36424714
// Cuda compilation tools, release 13.0, V13.0.88
// Based on NVVM 20.0.0
//

.version 9.0
.target sm_100
.address_size 64

	// .globl	_Z15solution_kernelPKfPfmm
.const .align 4 .f32 lambda = 0f3F867D56;
.const .align 4 .f32 alpha = 0f3FD62D62;

.visible .entry _Z15solution_kernelPKfPfmm(
	.param .u64 .ptr .align 1 _Z15solution_kernelPKfPfmm_param_0,
	.param .u64 .ptr .align 1 _Z15solution_kernelPKfPfmm_param_1,
	.param .u64 _Z15solution_kernelPKfPfmm_param_2,
	.param .u64 _Z15solution_kernelPKfPfmm_param_3
)
{
	.reg .pred 	%p<4>;
	.reg .b32 	%r<12>;
	.reg .b32 	%f<36>;
	.reg .b64 	%rd<13>;

	ld.param.u64 	%rd2, [_Z15solution_kernelPKfPfmm_param_0];
	ld.param.u64 	%rd3, [_Z15solution_kernelPKfPfmm_param_1];
	ld.param.u64 	%rd4, [_Z15solution_kernelPKfPfmm_param_2];
	ld.param.u64 	%rd6, [_Z15solution_kernelPKfPfmm_param_3];
	mov.u32 	%r3, %ctaid.x;
	mov.u32 	%r4, %ntid.x;
	mov.u32 	%r5, %tid.x;
	mad.lo.s32 	%r1, %r3, %r4, %r5;
	mov.u32 	%r6, %ctaid.y;
	mov.u32 	%r7, %ntid.y;
	mov.u32 	%r8, %tid.y;
	mad.lo.s32 	%r9, %r6, %r7, %r8;
	cvt.s64.s32 	%rd7, %r1;
	shr.u64 	%rd1, %rd6, 2;
	setp.le.u64 	%p1, %rd1, %rd7;
	cvt.u64.u32 	%rd8, %r9;
	setp.le.u64 	%p2, %rd4, %rd8;
	or.pred  	%p3, %p1, %p2;
	@%p3 bra 	$L__BB0_2;
	cvta.to.global.u64 	%rd10, %rd3;
	cvt.u32.u64 	%r10, %rd1;
	mad.lo.s32 	%r11, %r9, %r10, %r1;
	mul.wide.s32 	%rd11, %r11, 16;
	add.s64 	%rd9, %rd2, %rd11;
	// begin inline asm
	ld.global.nc.v4.f32 {%f1,%f2,%f3,%f4}, [%rd9];
	// end inline asm
	ld.const.f32 	%f5, [lambda];
	max.f32 	%f6, %f1, 0f00000000;
	ld.const.f32 	%f7, [alpha];
	mul.f32 	%f8, %f1, 0f3FB8AA3B;
	ex2.approx.f32 	%f9, %f8;
	neg.f32 	%f10, %f7;
	fma.rn.f32 	%f11, %f7, %f9, %f10;
	min.f32 	%f12, %f11, 0f00000000;
	add.f32 	%f13, %f6, %f12;
	mul.f32 	%f14, %f5, %f13;
	max.f32 	%f15, %f2, 0f00000000;
	mul.f32 	%f16, %f2, 0f3FB8AA3B;
	ex2.approx.f32 	%f17, %f16;
	fma.rn.f32 	%f18, %f7, %f17, %f10;
	min.f32 	%f19, %f18, 0f00000000;
	add.f32 	%f20, %f15, %f19;
	mul.f32 	%f21, %f5, %f20;
	max.f32 	%f22, %f3, 0f00000000;
	mul.f32 	%f23, %f3, 0f3FB8AA3B;
	ex2.approx.f32 	%f24, %f23;
	fma.rn.f32 	%f25, %f7, %f24, %f10;
	min.f32 	%f26, %f25, 0f00000000;
	add.f32 	%f27, %f22, %f26;
	mul.f32 	%f28, %f5, %f27;
	max.f32 	%f29, %f4, 0f00000000;
	mul.f32 	%f30, %f4, 0f3FB8AA3B;
	ex2.approx.f32 	%f31, %f30;
	fma.rn.f32 	%f32, %f7, %f31, %f10;
	min.f32 	%f33, %f32, 0f00000000;
	add.f32 	%f34, %f29, %f33;
	mul.f32 	%f35, %f5, %f34;
	add.s64 	%rd12, %rd10, %rd11;
	st.global.v4.f32 	[%rd12], {%f14, %f21, %f28, %f35};
$L__BB0_2:
	ret;

}


// ===== COMPILED SASS (sm_100) =====

	.target	sm_100

	.elftype	@"ET_EXEC"


//--------------------- .note.nv.tkinfo           --------------------------
	.section	.note.nv.tkinfo,"",@"SHT_NOTE"
	.sectionflags	@"SHF_NOTE_NV_TKINFO"
	.tkinfo
        /*0018*/ 	.word	0x00000002
        /*0030*/ 	.string	""
        /*0030*/ 	.string	"ptxas"
        /*0030*/ 	.string	"Cuda compilation tools, release 13.0, V13.0.88"
        /*0030*/ 	.string	"Build cuda_13.0.r13.0/compiler.36424714_0"
        /*0030*/ 	.string	"-arch sm_100 -m 64 "



//--------------------- .note.nv.cuinfo           --------------------------
	.section	.note.nv.cuinfo,"",@"SHT_NOTE"
	.sectionflags	@"SHF_NOTE_NV_CUINFO"
        /*0018*/ 	.short	0x0002
        /*001a*/ 	.short	0x0064
        /*001c*/ 	.short	0x0082
	.zero		2


//--------------------- .nv.info                  --------------------------
	.section	.nv.info,"",@"SHT_CUDA_INFO"
	.align	4


	//----- nvinfo : EIATTR_REGCOUNT
	.align		4
        /*0000*/ 	.byte	0x04, 0x2f
        /*0002*/ 	.short	(.L_3 - .L_2)
	.align		4
.L_2:
        /*0004*/ 	.word	index@(_Z15solution_kernelPKfPfmm)
        /*0008*/ 	.word	0x00000015


	//----- nvinfo : EIATTR_FRAME_SIZE
	.align		4
.L_3:
        /*000c*/ 	.byte	0x04, 0x11
        /*000e*/ 	.short	(.L_5 - .L_4)
	.align		4
.L_4:
        /*0010*/ 	.word	index@(_Z15solution_kernelPKfPfmm)
        /*0014*/ 	.word	0x00000000


	//----- nvinfo : EIATTR_MIN_STACK_SIZE
	.align		4
.L_5:
        /*0018*/ 	.byte	0x04, 0x12
        /*001a*/ 	.short	(.L_7 - .L_6)
	.align		4
.L_6:
        /*001c*/ 	.word	index@(_Z15solution_kernelPKfPfmm)
        /*0020*/ 	.word	0x00000000
.L_7:


//--------------------- .nv.compat                --------------------------
	.section	.nv.compat,"",@"SHT_CUDA_COMPAT_INFO"
	.align	4
        /*0000*/ 	.byte	0x02, 0x09, 0x00, 0x00, 0x02, 0x02, 0x01, 0x00, 0x02, 0x05, 0x05, 0x00, 0x03, 0x07, 0x01, 0x01
        /*0010*/ 	.byte	0x02, 0x03, 0x00, 0x00, 0x02, 0x06, 0x01, 0x00, 0x04, 0x0b, 0x08, 0x00, 0x01, 0x00, 0x00, 0x00
        /*0020*/ 	.byte	0x00, 0x00, 0x00, 0x00


//--------------------- .nv.info._Z15solution_kernelPKfPfmm --------------------------
	.section	.nv.info._Z15solution_kernelPKfPfmm,"",@"SHT_CUDA_INFO"
	.sectionflags	@""
	.align	4


	//----- nvinfo : EIATTR_CUDA_API_VERSION
	.align		4
        /*0000*/ 	.byte	0x04, 0x37
        /*0002*/ 	.short	(.L_9 - .L_8)
.L_8:
        /*0004*/ 	.word	0x00000082


	//----- nvinfo : EIATTR_KPARAM_INFO
	.align		4
.L_9:
        /*0008*/ 	.byte	0x04, 0x17
        /*000a*/ 	.short	(.L_11 - .L_10)
.L_10:
        /*000c*/ 	.word	0x00000000
        /*0010*/ 	.short	0x0003
        /*0012*/ 	.short	0x0018
        /*0014*/ 	.byte	0x00, 0xf0, 0x21, 0x00


	//----- nvinfo : EIATTR_KPARAM_INFO
	.align		4
.L_11:
        /*0018*/ 	.byte	0x04, 0x17
        /*001a*/ 	.short	(.L_13 - .L_12)
.L_12:
        /*001c*/ 	.word	0x00000000
        /*0020*/ 	.short	0x0002
        /*0022*/ 	.short	0x0010
        /*0024*/ 	.byte	0x00, 0xf0, 0x21, 0x00


	//----- nvinfo : EIATTR_KPARAM_INFO
	.align		4
.L_13:
        /*0028*/ 	.byte	0x04, 0x17
        /*002a*/ 	.short	(.L_15 - .L_14)
.L_14:
        /*002c*/ 	.word	0x00000000
        /*0030*/ 	.short	0x0001
        /*0032*/ 	.short	0x0008
        /*0034*/ 	.byte	0x00, 0xf5, 0x21, 0x00


	//----- nvinfo : EIATTR_KPARAM_INFO
	.align		4
.L_15:
        /*0038*/ 	.byte	0x04, 0x17
        /*003a*/ 	.short	(.L_17 - .L_16)
.L_16:
        /*003c*/ 	.word	0x00000000
        /*0040*/ 	.short	0x0000
        /*0042*/ 	.short	0x0000
        /*0044*/ 	.byte	0x00, 0xf5, 0x21, 0x00


	//----- nvinfo : EIATTR_SPARSE_MMA_MASK
	.align		4
.L_17:
        /*0048*/ 	.byte	0x03, 0x50
        /*004a*/ 	.short	0x0000


	//----- nvinfo : EIATTR_MAXREG_COUNT
	.align		4
        /*004c*/ 	.byte	0x03, 0x1b
        /*004e*/ 	.short	0x00ff


	//----- nvinfo : EIATTR_MERCURY_ISA_VERSION
	.align		4
        /*0050*/ 	.byte	0x03, 0x5f
        /*0052*/ 	.short	0x0101


	//----- nvinfo : EIATTR_VRC_CTA_INIT_COUNT
	.align		4
        /*0054*/ 	.byte	0x02, 0x4a
	.zero		1
	.zero		1


	//----- nvinfo : EIATTR_EXIT_INSTR_OFFSETS
	.align		4
        /*0058*/ 	.byte	0x04, 0x1c
        /*005a*/ 	.short	(.L_19 - .L_18)


	//   ....[0]....
.L_18:
        /*005c*/ 	.word	0x00000120


	//   ....[1]....
        /*0060*/ 	.word	0x00000440


	//----- nvinfo : EIATTR_CBANK_PARAM_SIZE
	.align		4
.L_19:
        /*0064*/ 	.byte	0x03, 0x19
        /*0066*/ 	.short	0x0020


	//----- nvinfo : EIATTR_PARAM_CBANK
	.align		4
        /*0068*/ 	.byte	0x04, 0x0a
        /*006a*/ 	.short	(.L_21 - .L_20)
	.align		4
.L_20:
        /*006c*/ 	.word	index@(.nv.constant0._Z15solution_kernelPKfPfmm)
        /*0070*/ 	.short	0x0380
        /*0072*/ 	.short	0x0020


	//----- nvinfo : EIATTR_SW_WAR
	.align		4
.L_21:
        /*0074*/ 	.byte	0x04, 0x36
        /*0076*/ 	.short	(.L_23 - .L_22)
.L_22:
        /*0078*/ 	.word	0x00000008
.L_23:


//--------------------- .nv.callgraph             --------------------------
	.section	.nv.callgraph,"",@"SHT_CUDA_CALLGRAPH"
	.align	4
	.sectionentsize	8
	.align		4
        /*0000*/ 	.word	0x00000000
	.align		4
        /*0004*/ 	.word	0xffffffff
	.align		4
        /*0008*/ 	.word	0x00000000
	.align		4
        /*000c*/ 	.word	0xfffffffe
	.align		4
        /*0010*/ 	.word	0x00000000
	.align		4
        /*0014*/ 	.word	0xfffffffd
	.align		4
        /*0018*/ 	.word	0x00000000
	.align		4
        /*001c*/ 	.word	0xfffffffc


//--------------------- .nv.constant3             --------------------------
	.section	.nv.constant3,"a",@progbits
	.align	4
.nv.constant3:
	.type		lambda,@object
	.size		lambda,(alpha - lambda)
lambda:
        /*0000*/ 	.byte	0x56, 0x7d, 0x86, 0x3f
	.type		alpha,@object
	.size		alpha,(.L_1 - alpha)
alpha:
        /*0004*/ 	.byte	0x62, 0x2d, 0xd6, 0x3f
.L_1:


//--------------------- .text._Z15solution_kernelPKfPfmm --------------------------
	.section	.text._Z15solution_kernelPKfPfmm,"ax",@progbits
	.align	128
        .global         _Z15solution_kernelPKfPfmm
        .type           _Z15solution_kernelPKfPfmm,@function
        .size           _Z15solution_kernelPKfPfmm,(.L_x_1 - _Z15solution_kernelPKfPfmm)
        .other          _Z15solution_kernelPKfPfmm,@"STO_CUDA_ENTRY STV_DEFAULT"
_Z15solution_kernelPKfPfmm:
.text._Z15solution_kernelPKfPfmm:
[----:B------:R-:W-:Y:S01]  /*0000*/  LDC R1, c[0x0][0x37c] ;  /* 0x0000df00ff017b82 */ /* 0x000fe20000000800 */
[----:B------:R-:W0:Y:S07]  /*0010*/  S2R R3, SR_TID.Y ;  /* 0x0000000000037919 */ /* 0x000e2e0000002200 */
[----:B------:R-:W1:Y:S01]  /*0020*/  LDC R11, c[0x0][0x360] ;  /* 0x0000d800ff0b7b82 */ /* 0x000e620000000800 */
[----:B------:R-:W2:Y:S01]  /*0030*/  LDCU.128 UR8, c[0x0][0x390] ;  /* 0x00007200ff0877ac */ /* 0x000ea20008000c00 */
[----:B------:R-:W1:Y:S06]  /*0040*/  S2R R2, SR_TID.X ;  /* 0x0000000000027919 */ /* 0x000e6c0000002100 */
[----:B------:R-:W0:Y:S08]  /*0050*/  S2UR UR4, SR_CTAID.Y ;  /* 0x00000000000479c3 */ /* 0x000e300000002600 */
[----:B------:R-:W0:Y:S08]  /*0060*/  LDC R0, c[0x0][0x364] ;  /* 0x0000d900ff007b82 */ /* 0x000e300000000800 */
[----:B------:R-:W1:Y:S01]  /*0070*/  S2UR UR5, SR_CTAID.X ;  /* 0x00000000000579c3 */ /* 0x000e620000002500 */
[----:B0-----:R-:W-:Y:S01]  /*0080*/  IMAD R0, R0, UR4, R3 ;  /* 0x0000000400007c24 */ /* 0x001fe2000f8e0203 */
[----:B--2---:R-:W-:-:S04]  /*0090*/  USHF.R.U64 UR4, UR10, 0x2, UR11 ;  /* 0x000000020a047899 */ /* 0x004fc8000800120b */
[----:B------:R-:W-:Y:S01]  /*00a0*/  ISETP.GE.U32.AND P0, PT, R0, UR8, PT ;  /* 0x0000000800007c0c */ /* 0x000fe2000bf06070 */
[----:B-1----:R-:W-:Y:S01]  /*00b0*/  IMAD R11, R11, UR5, R2 ;  /* 0x000000050b0b7c24 */ /* 0x002fe2000f8e0202 */
[----:B------:R-:W-:Y:S02]  /*00c0*/  USHF.R.U32.HI UR5, URZ, 0x2, UR11 ;  /* 0x00000002ff057899 */ /* 0x000fe4000801160b */
[----:B------:R-:W-:Y:S02]  /*00d0*/  ISETP.GE.U32.AND.EX P0, PT, RZ, UR9, PT, P0 ;  /* 0x00000009ff007c0c */ /* 0x000fe4000bf06100 */
[----:B------:R-:W-:Y:S02]  /*00e0*/  ISETP.GE.U32.AND P1, PT, R11, UR4, PT ;  /* 0x000000040b007c0c */ /* 0x000fe4000bf26070 */
[----:B------:R-:W-:Y:S02]  /*00f0*/  SHF.R.S32.HI R2, RZ, 0x1f, R11 ;  /* 0x0000001fff027819 */ /* 0x000fe4000001140b */
[----:B------:R-:W-:-:S04]  /*0100*/  MOV R3, UR5 ;  /* 0x0000000500037c02 */ /* 0x000fc80008000f00 */
[----:B------:R-:W-:-:S13]  /*0110*/  ISETP.LE.U32.OR.EX P0, PT, R3, R2, P0, P1 ;  /* 0x000000020300720c */ /* 0x000fda0000703510 */
[----:B------:R-:W-:Y:S05]  /*0120*/  @P0 EXIT ;  /* 0x000000000000094d */ /* 0x000fea0003800000 */
[----:B------:R-:W0:Y:S01]  /*0130*/  LDC.64 R4, c[0x0][0x380] ;  /* 0x0000e000ff047b82 */ /* 0x000e220000000a00 */
[----:B------:R-:W1:Y:S01]  /*0140*/  LDCU.64 UR6, c[0x0][0x358] ;  /* 0x00006b00ff0677ac */ /* 0x000e620008000a00 */
[----:B------:R-:W-:-:S06]  /*0150*/  IMAD R11, R0, UR4, R11 ;  /* 0x00000004000b7c24 */ /* 0x000fcc000f8e020b */
[----:B------:R-:W2:Y:S08]  /*0160*/  LDC.64 R8, c[0x3][RZ] ;  /* 0x00c00000ff087b82 */ /* 0x000eb00000000a00 */
[----:B------:R-:W3:Y:S01]  /*0170*/  LDC.64 R2, c[0x0][0x388] ;  /* 0x0000e200ff027b82 */ /* 0x000ee20000000a00 */
[----:B0-----:R-:W-:-:S06]  /*0180*/  IMAD.WIDE R4, R11, 0x10, R4 ;  /* 0x000000100b047825 */ /* 0x001fcc00078e0204 */
[----:B-1----:R-:W4:Y:S01]  /*0190*/  LDG.E.128.CONSTANT R4, desc[UR6][R4.64] ;  /* 0x0000000604047981 */ /* 0x002f22000c1e9d00 */
[----:B---3--:R-:W-:-:S04]  /*01a0*/  IMAD.WIDE R2, R11, 0x10, R2 ;  /* 0x000000100b027825 */ /* 0x008fc800078e0202 */
[----:B----4-:R-:W-:Y:S01]  /*01b0*/  FMUL R0, R4, 1.4426950216293334961 ;  /* 0x3fb8aa3b04007820 */ /* 0x010fe20000400000 */
[----:B------:R-:W-:Y:S01]  /*01c0*/  FMUL R12, R5, 1.4426950216293334961 ;  /* 0x3fb8aa3b050c7820 */ /* 0x000fe20000400000 */
[----:B------:R-:W-:Y:S01]  /*01d0*/  FMUL R13, R6, 1.4426950216293334961 ;  /* 0x3fb8aa3b060d7820 */ /* 0x000fe20000400000 */
[----:B------:R-:W-:Y:S01]  /*01e0*/  FMUL R15, R7, 1.4426950216293334961 ;  /* 0x3fb8aa3b070f7820 */ /* 0x000fe20000400000 */
[----:B------:R-:W-:Y:S02]  /*01f0*/  FMNMX R4, RZ, R4, !PT ;  /* 0x00000004ff047209 */ /* 0x000fe40007800000 */
[----:B------:R-:W-:Y:S02]  /*0200*/  FSETP.GEU.AND P0, PT, R0, -126, PT ;  /* 0xc2fc00000000780b */ /* 0x000fe40003f0e000 */
[----:B------:R-:W-:Y:S02]  /*0210*/  FSETP.GEU.AND P1, PT, R12, -126, PT ;  /* 0xc2fc00000c00780b */ /* 0x000fe40003f2e000 */
[----:B------:R-:W-:-:S02]  /*0220*/  FSETP.GEU.AND P2, PT, R13, -126, PT ;  /* 0xc2fc00000d00780b */ /* 0x000fc40003f4e000 */
[----:B------:R-:W-:Y:S02]  /*0230*/  FSETP.GEU.AND P3, PT, R15, -126, PT ;  /* 0xc2fc00000f00780b */ /* 0x000fe40003f6e000 */
[----:B------:R-:W-:-:S05]  /*0240*/  FMNMX R6, RZ, R6, !PT ;  /* 0x00000006ff067209 */ /* 0x000fca0007800000 */
[----:B------:R-:W-:Y:S02]  /*0250*/  @!P0 FMUL R0, R0, 0.5 ;  /* 0x3f00000000008820 */ /* 0x000fe40000400000 */
[----:B------:R-:W-:Y:S02]  /*0260*/  @!P1 FMUL R12, R12, 0.5 ;  /* 0x3f0000000c0c9820 */ /* 0x000fe40000400000 */
[----:B------:R-:W-:Y:S01]  /*0270*/  @!P2 FMUL R13, R13, 0.5 ;  /* 0x3f0000000d0da820 */ /* 0x000fe20000400000 */
[----:B------:R0:W1:Y:S01]  /*0280*/  MUFU.EX2 R10, R0 ;  /* 0x00000000000a7308 */ /* 0x0000620000000800 */
[----:B------:R-:W-:-:S07]  /*0290*/  @!P3 FMUL R15, R15, 0.5 ;  /* 0x3f0000000f0fb820 */ /* 0x000fce0000400000 */
[----:B------:R3:W4:Y:S01]  /*02a0*/  MUFU.EX2 R14, R12 ;  /* 0x0000000c000e7308 */ /* 0x0007220000000800 */
[----:B0-----:R-:W-:-:S07]  /*02b0*/  FMNMX R0, RZ, R5, !PT ;  /* 0x00000005ff007209 */ /* 0x001fce0007800000 */
[----:B------:R-:W0:Y:S01]  /*02c0*/  MUFU.EX2 R16, R13 ;  /* 0x0000000d00107308 */ /* 0x000e220000000800 */
[----:B-1----:R-:W-:Y:S01]  /*02d0*/  @!P0 FMUL R10, R10, R10 ;  /* 0x0000000a0a0a8220 */ /* 0x002fe20000400000 */
[----:B---3--:R-:W-:-:S03]  /*02e0*/  FMNMX R12, RZ, R7, !PT ;  /* 0x00000007ff0c7209 */ /* 0x008fc60007800000 */
[----:B--2---:R-:W-:-:S03]  /*02f0*/  FFMA R10, R10, R9, -R9 ;  /* 0x000000090a0a7223 */ /* 0x004fc60000000809 */
[----:B------:R-:W1:Y:S01]  /*0300*/  MUFU.EX2 R18, R15 ;  /* 0x0000000f00127308 */ /* 0x000e620000000800 */
[----:B----4-:R-:W-:Y:S01]  /*0310*/  @!P1 FMUL R14, R14, R14 ;  /* 0x0000000e0e0e9220 */ /* 0x010fe20000400000 */
[----:B------:R-:W-:-:S03]  /*0320*/  FMNMX R5, RZ, R10, PT ;  /* 0x0000000aff057209 */ /* 0x000fc60003800000 */
[-C--:B------:R-:W-:Y:S02]  /*0330*/  FFMA R14, R14, R9.reuse, -R9 ;  /* 0x000000090e0e7223 */ /* 0x080fe40000000809 */
[----:B------:R-:W-:Y:S01]  /*0340*/  FADD R5, R4, R5 ;  /* 0x0000000504057221 */ /* 0x000fe20000000000 */
[----:B0-----:R-:W-:Y:S02]  /*0350*/  @!P2 FMUL R16, R16, R16 ;  /* 0x000000101010a220 */ /* 0x001fe40000400000 */
[----:B------:R-:W-:Y:S01]  /*0360*/  FMNMX R7, RZ, R14, PT ;  /* 0x0000000eff077209 */ /* 0x000fe20003800000 */
[----:B------:R-:W-:Y:S01]  /*0370*/  FMUL R4, R5, R8 ;  /* 0x0000000805047220 */ /* 0x000fe20000400000 */
[----:B------:R-:W-:-:S03]  /*0380*/  FFMA R16, R16, R9, -R9 ;  /* 0x0000000910107223 */ /* 0x000fc60000000809 */
[----:B------:R-:W-:Y:S01]  /*0390*/  FADD R7, R0, R7 ;  /* 0x0000000700077221 */ /* 0x000fe20000000000 */
[----:B-1----:R-:W-:-:S03]  /*03a0*/  @!P3 FMUL R18, R18, R18 ;  /* 0x000000121212b220 */ /* 0x002fc60000400000 */
[----:B------:R-:W-:Y:S01]  /*03b0*/  FMUL R5, R7, R8 ;  /* 0x0000000807057220 */ /* 0x000fe20000400000 */
[----:B------:R-:W-:Y:S01]  /*03c0*/  FFMA R18, R18, R9, -R9 ;  /* 0x0000000912127223 */ /* 0x000fe20000000809 */
[----:B------:R-:W-:-:S04]  /*03d0*/  FMNMX R9, RZ, R16, PT ;  /* 0x00000010ff097209 */ /* 0x000fc80003800000 */
[----:B------:R-:W-:Y:S01]  /*03e0*/  FMNMX R13, RZ, R18, PT ;  /* 0x00000012ff0d7209 */ /* 0x000fe20003800000 */
[----:B------:R-:W-:-:S04]  /*03f0*/  FADD R9, R6, R9 ;  /* 0x0000000906097221 */ /* 0x000fc80000000000 */
[----:B------:R-:W-:Y:S01]  /*0400*/  FADD R13, R12, R13 ;  /* 0x0000000d0c0d7221 */ /* 0x000fe20000000000 */
[----:B------:R-:W-:-:S03]  /*0410*/  FMUL R6, R9, R8 ;  /* 0x0000000809067220 */ /* 0x000fc60000400000 */
[----:B------:R-:W-:-:S05]  /*0420*/  FMUL R7, R13, R8 ;  /* 0x000000080d077220 */ /* 0x000fca0000400000 */
[----:B------:R-:W-:Y:S01]  /*0430*/  STG.E.128 desc[UR6][R2.64], R4 ;  /* 0x0000000402007986 */ /* 0x000fe2000c101d06 */
[----:B------:R-:W-:Y:S05]  /*0440*/  EXIT ;  /* 0x000000000000794d */ /* 0x000fea0003800000 */
.L_x_0:
[----:B------:R-:W-:-:S00]  /*0450*/  BRA `(.L_x_0) ;  /* 0xfffffffc00fc7947 */ /* 0x000fc0000383ffff */
[----:B------:R-:W-:-:S00]  /*0460*/  NOP ;  /* 0x0000000000007918 */ /* 0x000fc00000000000 */
        /* <DEDUP_REMOVED lines=9> */
.L_x_1:


//--------------------- .nv.shared.reserved.0     --------------------------
	.section	.nv.shared.reserved.0,"aw",@nobits
	.weak		__nv_reservedSMEM_offset_0_alias
	.size		__nv_reservedSMEM_offset_0_alias, 0, 64
	.other		__nv_reservedSMEM_offset_0_alias,@"STO_CUDA_RESERVED_SHARED STV_DEFAULT"
__nv_reservedSMEM_offset_0_alias:
	.zero		0
	.zero		64


//--------------------- .nv.constant0._Z15solution_kernelPKfPfmm --------------------------
	.section	.nv.constant0._Z15solution_kernelPKfPfmm,"a",@progbits
	.sectionflags	@""
	.align	4
.nv.constant0._Z15solution_kernelPKfPfmm:
	.zero		928


//--------------------- SYMBOLS --------------------------

	.type		.nv.reservedSmem.offset0,@object
	.size		.nv.reservedSmem.offset0,0x4
